//
// Generated by NVIDIA NVVM Compiler
//
// Compiler Build ID: CL-36424714
// Cuda compilation tools, release 13.0, V13.0.88
// Based on NVVM 20.0.0
//

.version 9.0
.target sm_100
.address_size 64

	// .globl	_Z6kernelPbPKjm

.visible .entry _Z6kernelPbPKjm(
	.param .u64 .ptr .align 1 _Z6kernelPbPKjm_param_0,
	.param .u64 .ptr .align 1 _Z6kernelPbPKjm_param_1,
	.param .u64 _Z6kernelPbPKjm_param_2
)
{
	.reg .pred 	%p<48>;
	.reg .b16 	%rs<16>;
	.reg .b32 	%r<115>;
	.reg .b64 	%rd<70>;

	ld.param.u64 	%rd39, [_Z6kernelPbPKjm_param_0];
	ld.param.u64 	%rd40, [_Z6kernelPbPKjm_param_1];
	ld.param.u64 	%rd41, [_Z6kernelPbPKjm_param_2];
	mov.u32 	%r41, %ctaid.x;
	mov.u32 	%r42, %ntid.x;
	mov.u32 	%r43, %tid.x;
	mad.lo.s32 	%r44, %r41, %r42, %r43;
	cvt.u64.u32 	%rd1, %r44;
	setp.le.u64 	%p1, %rd41, %rd1;
	@%p1 bra 	$L__BB0_64;
	cvta.to.global.u64 	%rd42, %rd40;
	shl.b64 	%rd43, %rd1, 2;
	add.s64 	%rd44, %rd42, %rd43;
	ld.global.u32 	%rd2, [%rd44];
	setp.lt.u64 	%p2, %rd2, 2;
	mov.b16 	%rs3, 0;
	mov.u16 	%rs15, %rs3;
	@%p2 bra 	$L__BB0_63;
	cvt.u32.u64 	%r45, %rd2;
	mov.b16 	%rs4, 1;
	setp.gt.u32 	%p3, %r45, 61;
	@%p3 bra 	$L__BB0_4;
	mov.b64 	%rd46, 1;
	shl.b64 	%rd47, %rd46, %r45;
	and.b64  	%rd48, %rd47, 2305843009213694084;
	setp.ne.s64 	%p4, %rd48, 0;
	mov.u16 	%rs15, %rs4;
	@%p4 bra 	$L__BB0_63;
$L__BB0_4:
	and.b64  	%rd49, %rd2, 1;
	setp.eq.b64 	%p5, %rd49, 1;
	not.pred 	%p6, %p5;
	mov.u16 	%rs15, %rs3;
	@%p6 bra 	$L__BB0_63;
	add.s32 	%r1, %r45, -1;
	mov.b32 	%r96, 0;
	mov.u32 	%r95, %r1;
$L__BB0_6:
	mov.u32 	%r3, %r96;
	shr.u32 	%r111, %r95, 1;
	add.s32 	%r96, %r3, 1;
	and.b32  	%r49, %r95, 2;
	setp.eq.s32 	%p7, %r49, 0;
	mov.u32 	%r95, %r111;
	@%p7 bra 	$L__BB0_6;
	mov.b32 	%r98, 2;
	mov.b32 	%r102, 1;
	mov.u32 	%r99, %r111;
$L__BB0_8:
	and.b32  	%r52, %r99, 1;
	setp.eq.b32 	%p8, %r52, 1;
	not.pred 	%p9, %p8;
	@%p9 bra 	$L__BB0_13;
	mul.wide.u32 	%rd3, %r102, %r98;
	and.b64  	%rd50, %rd3, -4294967296;
	setp.ne.s64 	%p10, %rd50, 0;
	@%p10 bra 	$L__BB0_11;
	cvt.u32.u64 	%r54, %rd3;
	rem.u32 	%r55, %r54, %r45;
	cvt.u64.u32 	%rd61, %r55;
	bra.uni 	$L__BB0_12;
$L__BB0_11:
	rem.u64 	%rd61, %rd3, %rd2;
$L__BB0_12:
	cvt.u32.u64 	%r102, %rd61;
$L__BB0_13:
	mul.wide.u32 	%rd7, %r98, %r98;
	and.b64  	%rd51, %rd7, -4294967296;
	setp.ne.s64 	%p11, %rd51, 0;
	@%p11 bra 	$L__BB0_15;
	cvt.u32.u64 	%r57, %rd7;
	rem.u32 	%r58, %r57, %r45;
	cvt.u64.u32 	%rd62, %r58;
	bra.uni 	$L__BB0_16;
$L__BB0_15:
	rem.u64 	%rd62, %rd7, %rd2;
$L__BB0_16:
	cvt.u32.u64 	%r98, %rd62;
	shr.u32 	%r12, %r99, 1;
	setp.gt.u32 	%p12, %r99, 1;
	mov.u32 	%r99, %r12;
	@%p12 bra 	$L__BB0_8;
	setp.eq.s32 	%p13, %r102, 1;
	setp.eq.s32 	%p14, %r102, %r1;
	or.pred  	%p15, %p13, %p14;
	@%p15 bra 	$L__BB0_26;
	setp.eq.s32 	%p16, %r3, 0;
	mov.u16 	%rs15, %rs3;
	@%p16 bra 	$L__BB0_63;
	mov.b32 	%r101, 0;
	bra.uni 	$L__BB0_21;
$L__BB0_20:
	add.s32 	%r101, %r101, 1;
	setp.eq.s32 	%p20, %r101, %r3;
	mov.u16 	%rs15, %rs3;
	@%p20 bra 	$L__BB0_63;
$L__BB0_21:
	rem.u32 	%r61, %r102, %r45;
	mul.wide.u32 	%rd11, %r61, %r61;
	and.b64  	%rd52, %rd11, -4294967296;
	setp.ne.s64 	%p17, %rd52, 0;
	@%p17 bra 	$L__BB0_23;
	cvt.u32.u64 	%r63, %rd11;
	rem.u32 	%r64, %r63, %r45;
	cvt.u64.u32 	%rd63, %r64;
	bra.uni 	$L__BB0_24;
$L__BB0_23:
	rem.u64 	%rd63, %rd11, %rd2;
$L__BB0_24:
	cvt.u32.u64 	%r102, %rd63;
	setp.eq.s64 	%p18, %rd63, 1;
	mov.u16 	%rs15, %rs3;
	@%p18 bra 	$L__BB0_63;
	setp.ne.s32 	%p19, %r1, %r102;
	@%p19 bra 	$L__BB0_20;
$L__BB0_26:
	rem.u32 	%r104, 7, %r45;
	mov.b32 	%r106, 1;
	mov.u32 	%r105, %r111;
$L__BB0_27:
	and.b32  	%r67, %r105, 1;
	setp.eq.b32 	%p21, %r67, 1;
	not.pred 	%p22, %p21;
	@%p22 bra 	$L__BB0_32;
	mul.wide.u32 	%rd15, %r106, %r104;
	and.b64  	%rd53, %rd15, -4294967296;
	setp.ne.s64 	%p23, %rd53, 0;
	@%p23 bra 	$L__BB0_30;
	cvt.u32.u64 	%r69, %rd15;
	rem.u32 	%r70, %r69, %r45;
	cvt.u64.u32 	%rd64, %r70;
	bra.uni 	$L__BB0_31;
$L__BB0_30:
	rem.u64 	%rd64, %rd15, %rd2;
$L__BB0_31:
	cvt.u32.u64 	%r106, %rd64;
$L__BB0_32:
	mul.wide.u32 	%rd19, %r104, %r104;
	and.b64  	%rd54, %rd19, -4294967296;
	setp.ne.s64 	%p24, %rd54, 0;
	@%p24 bra 	$L__BB0_34;
	cvt.u32.u64 	%r72, %rd19;
	rem.u32 	%r73, %r72, %r45;
	cvt.u64.u32 	%rd65, %r73;
	bra.uni 	$L__BB0_35;
$L__BB0_34:
	rem.u64 	%rd65, %rd19, %rd2;
$L__BB0_35:
	cvt.u32.u64 	%r104, %rd65;
	shr.u32 	%r24, %r105, 1;
	setp.gt.u32 	%p25, %r105, 1;
	mov.u32 	%r105, %r24;
	@%p25 bra 	$L__BB0_27;
	setp.eq.s32 	%p26, %r106, 1;
	setp.eq.s32 	%p27, %r106, %r1;
	or.pred  	%p28, %p26, %p27;
	@%p28 bra 	$L__BB0_45;
	setp.eq.s32 	%p29, %r3, 0;
	mov.u16 	%rs15, %rs3;
	@%p29 bra 	$L__BB0_63;
	mov.b32 	%r107, 0;
$L__BB0_39:
	rem.u32 	%r76, %r106, %r45;
	mul.wide.u32 	%rd23, %r76, %r76;
	and.b64  	%rd55, %rd23, -4294967296;
	setp.ne.s64 	%p30, %rd55, 0;
	@%p30 bra 	$L__BB0_41;
	cvt.u32.u64 	%r78, %rd23;
	rem.u32 	%r79, %r78, %r45;
	cvt.u64.u32 	%rd66, %r79;
	bra.uni 	$L__BB0_42;
$L__BB0_41:
	rem.u64 	%rd66, %rd23, %rd2;
$L__BB0_42:
	cvt.u32.u64 	%r106, %rd66;
	setp.eq.s64 	%p31, %rd66, 1;
	mov.u16 	%rs15, %rs3;
	@%p31 bra 	$L__BB0_63;
	setp.eq.s32 	%p32, %r1, %r106;
	@%p32 bra 	$L__BB0_45;
	add.s32 	%r107, %r107, 1;
	setp.eq.s32 	%p33, %r107, %r3;
	mov.u16 	%rs15, %rs3;
	@%p33 bra 	$L__BB0_63;
	bra.uni 	$L__BB0_39;
$L__BB0_45:
	rem.u32 	%r110, 61, %r45;
	mov.b32 	%r112, 1;
$L__BB0_46:
	and.b32  	%r82, %r111, 1;
	setp.eq.b32 	%p34, %r82, 1;
	not.pred 	%p35, %p34;
	@%p35 bra 	$L__BB0_51;
	mul.wide.u32 	%rd27, %r112, %r110;
	and.b64  	%rd56, %rd27, -4294967296;
	setp.ne.s64 	%p36, %rd56, 0;
	@%p36 bra 	$L__BB0_49;
	cvt.u32.u64 	%r84, %rd27;
	rem.u32 	%r85, %r84, %r45;
	cvt.u64.u32 	%rd67, %r85;
	bra.uni 	$L__BB0_50;
$L__BB0_49:
	rem.u64 	%rd67, %rd27, %rd2;
$L__BB0_50:
	cvt.u32.u64 	%r112, %rd67;
$L__BB0_51:
	mul.wide.u32 	%rd31, %r110, %r110;
	and.b64  	%rd57, %rd31, -4294967296;
	setp.ne.s64 	%p37, %rd57, 0;
	@%p37 bra 	$L__BB0_53;
	cvt.u32.u64 	%r87, %rd31;
	rem.u32 	%r88, %r87, %r45;
	cvt.u64.u32 	%rd68, %r88;
	bra.uni 	$L__BB0_54;
$L__BB0_53:
	rem.u64 	%rd68, %rd31, %rd2;
$L__BB0_54:
	cvt.u32.u64 	%r110, %rd68;
	shr.u32 	%r36, %r111, 1;
	setp.gt.u32 	%p38, %r111, 1;
	mov.u32 	%r111, %r36;
	@%p38 bra 	$L__BB0_46;
	setp.eq.s32 	%p39, %r3, 0;
	setp.eq.s32 	%p40, %r112, 1;
	setp.eq.s32 	%p41, %r112, %r1;
	or.pred  	%p42, %p40, %p41;
	or.pred  	%p43, %p42, %p39;
	selp.u16 	%rs15, 1, 0, %p42;
	@%p43 bra 	$L__BB0_63;
	mov.b32 	%r113, 0;
$L__BB0_57:
	rem.u32 	%r91, %r112, %r45;
	mul.wide.u32 	%rd35, %r91, %r91;
	and.b64  	%rd58, %rd35, -4294967296;
	setp.ne.s64 	%p44, %rd58, 0;
	@%p44 bra 	$L__BB0_59;
	cvt.u32.u64 	%r93, %rd35;
	rem.u32 	%r94, %r93, %r45;
	cvt.u64.u32 	%rd69, %r94;
	bra.uni 	$L__BB0_60;
$L__BB0_59:
	rem.u64 	%rd69, %rd35, %rd2;
$L__BB0_60:
	cvt.u32.u64 	%r112, %rd69;
	setp.eq.s64 	%p45, %rd69, 1;
	mov.u16 	%rs15, %rs3;
	@%p45 bra 	$L__BB0_63;
	setp.eq.s32 	%p46, %r1, %r112;
	mov.u16 	%rs15, %rs4;
	@%p46 bra 	$L__BB0_63;
	add.s32 	%r113, %r113, 1;
	setp.ne.s32 	%p47, %r113, %r3;
	mov.u16 	%rs15, %rs3;
	@%p47 bra 	$L__BB0_57;
$L__BB0_63:
	cvta.to.global.u64 	%rd59, %rd39;
	add.s64 	%rd60, %rd59, %rd1;
	st.global.u8 	[%rd60], %rs15;
$L__BB0_64:
	ret;

}


// ===== COMPILED SASS (sm_100) =====

	.target	sm_100

	.elftype	@"ET_EXEC"


//--------------------- .note.nv.tkinfo           --------------------------
	.section	.note.nv.tkinfo,"",@"SHT_NOTE"
	.sectionflags	@"SHF_NOTE_NV_TKINFO"
	.tkinfo
        /*0018*/ 	.word	0x00000002
        /*0030*/ 	.string	""
        /*0030*/ 	.string	"ptxas"
        /*0030*/ 	.string	"Cuda compilation tools, release 13.0, V13.0.88"
        /*0030*/ 	.string	"Build cuda_13.0.r13.0/compiler.36424714_0"
        /*0030*/ 	.string	"-arch sm_100 -m 64 "



//--------------------- .note.nv.cuinfo           --------------------------
	.section	.note.nv.cuinfo,"",@"SHT_NOTE"
	.sectionflags	@"SHF_NOTE_NV_CUINFO"
        /*0018*/ 	.short	0x0002
        /*001a*/ 	.short	0x0064
        /*001c*/ 	.short	0x0082
	.zero		2


//--------------------- .nv.info                  --------------------------
	.section	.nv.info,"",@"SHT_CUDA_INFO"
	.align	4


	//----- nvinfo : EIATTR_REGCOUNT
	.align		4
        /*0000*/ 	.byte	0x04, 0x2f
        /*0002*/ 	.short	(.L_1 - .L_0)
	.align		4
.L_0:
        /*0004*/ 	.word	index@(_Z6kernelPbPKjm)
        /*0008*/ 	.word	0x00000018


	//----- nvinfo : EIATTR_FRAME_SIZE
	.align		4
.L_1:
        /*000c*/ 	.byte	0x04, 0x11
        /*000e*/ 	.short	(.L_3 - .L_2)
	.align		4
.L_2:
        /*0010*/ 	.word	index@($__internal_0_$__cuda_sm20_rem_u64)
        /*0014*/ 	.word	0x00000000


	//----- nvinfo : EIATTR_FRAME_SIZE
	.align		4
.L_3:
        /*0018*/ 	.byte	0x04, 0x11
        /*001a*/ 	.short	(.L_5 - .L_4)
	.align		4
.L_4:
        /*001c*/ 	.word	index@(_Z6kernelPbPKjm)
        /*0020*/ 	.word	0x00000000


	//----- nvinfo : EIATTR_MIN_STACK_SIZE
	.align		4
.L_5:
        /*0024*/ 	.byte	0x04, 0x12
        /*0026*/ 	.short	(.L_7 - .L_6)
	.align		4
.L_6:
        /*0028*/ 	.word	index@(_Z6kernelPbPKjm)
        /*002c*/ 	.word	0x00000000
.L_7:


//--------------------- .nv.compat                --------------------------
	.section	.nv.compat,"",@"SHT_CUDA_COMPAT_INFO"
	.align	4
        /*0000*/ 	.byte	0x02, 0x09, 0x00, 0x00, 0x02, 0x02, 0x01, 0x00, 0x02, 0x05, 0x05, 0x00, 0x03, 0x07, 0x01, 0x01
        /*0010*/ 	.byte	0x02, 0x03, 0x00, 0x00, 0x02, 0x06, 0x01, 0x00, 0x04, 0x0b, 0x08, 0x00, 0x09, 0x00, 0x00, 0x00
        /*0020*/ 	.byte	0x00, 0x00, 0x00, 0x00


//--------------------- .nv.info._Z6kernelPbPKjm  --------------------------
	.section	.nv.info._Z6kernelPbPKjm,"",@"SHT_CUDA_INFO"
	.sectionflags	@""
	.align	4


	//----- nvinfo : EIATTR_CUDA_API_VERSION
	.align		4
        /*0000*/ 	.byte	0x04, 0x37
        /*0002*/ 	.short	(.L_9 - .L_8)
.L_8:
        /*0004*/ 	.word	0x00000082


	//----- nvinfo : EIATTR_KPARAM_INFO
	.align		4
.L_9:
        /*0008*/ 	.byte	0x04, 0x17
        /*000a*/ 	.short	(.L_11 - .L_10)
.L_10:
        /*000c*/ 	.word	0x00000000
        /*0010*/ 	.short	0x0002
        /*0012*/ 	.short	0x0010
        /*0014*/ 	.byte	0x00, 0xf0, 0x21, 0x00


	//----- nvinfo : EIATTR_KPARAM_INFO
	.align		4
.L_11:
        /*0018*/ 	.byte	0x04, 0x17
        /*001a*/ 	.short	(.L_13 - .L_12)
.L_12:
        /*001c*/ 	.word	0x00000000
        /*0020*/ 	.short	0x0001
        /*0022*/ 	.short	0x0008
        /*0024*/ 	.byte	0x00, 0xf5, 0x21, 0x00


	//----- nvinfo : EIATTR_KPARAM_INFO
	.align		4
.L_13:
        /*0028*/ 	.byte	0x04, 0x17
        /*002a*/ 	.short	(.L_15 - .L_14)
.L_14:
        /*002c*/ 	.word	0x00000000
        /*0030*/ 	.short	0x0000
        /*0032*/ 	.short	0x0000
        /*0034*/ 	.byte	0x00, 0xf5, 0x21, 0x00


	//----- nvinfo : EIATTR_SPARSE_MMA_MASK
	.align		4
.L_15:
        /*0038*/ 	.byte	0x03, 0x50
        /*003a*/ 	.short	0x0000


	//----- nvinfo : EIATTR_MAXREG_COUNT
	.align		4
        /*003c*/ 	.byte	0x03, 0x1b
        /*003e*/ 	.short	0x00ff


	//----- nvinfo : EIATTR_MERCURY_ISA_VERSION
	.align		4
        /*0040*/ 	.byte	0x03, 0x5f
        /*0042*/ 	.short	0x0101


	//----- nvinfo : EIATTR_VRC_CTA_INIT_COUNT
	.align		4
        /*0044*/ 	.byte	0x02, 0x4a
	.zero		1
	.zero		1


	//----- nvinfo : EIATTR_EXIT_INSTR_OFFSETS
	.align		4
        /*0048*/ 	.byte	0x04, 0x1c
        /*004a*/ 	.short	(.L_17 - .L_16)


	//   ....[0]....
.L_16:
        /*004c*/ 	.word	0x00000080


	//   ....[1]....
        /*0050*/ 	.word	0x00001d20


	//----- nvinfo : EIATTR_CRS_STACK_SIZE
	.align		4
.L_17:
        /*0054*/ 	.byte	0x04, 0x1e
        /*0056*/ 	.short	(.L_19 - .L_18)
.L_18:
        /*0058*/ 	.word	0x00000000


	//----- nvinfo : EIATTR_CBANK_PARAM_SIZE
	.align		4
.L_19:
        /*005c*/ 	.byte	0x03, 0x19
        /*005e*/ 	.short	0x0018


	//----- nvinfo : EIATTR_PARAM_CBANK
	.align		4
        /*0060*/ 	.byte	0x04, 0x0a
        /*0062*/ 	.short	(.L_21 - .L_20)
	.align		4
.L_20:
        /*0064*/ 	.word	index@(.nv.constant0._Z6kernelPbPKjm)
        /*0068*/ 	.short	0x0380
        /*006a*/ 	.short	0x0018


	//----- nvinfo : EIATTR_SW_WAR
	.align		4
.L_21:
        /*006c*/ 	.byte	0x04, 0x36
        /*006e*/ 	.short	(.L_23 - .L_22)
.L_22:
        /*0070*/ 	.word	0x00000008
.L_23:


//--------------------- .nv.callgraph             --------------------------
	.section	.nv.callgraph,"",@"SHT_CUDA_CALLGRAPH"
	.align	4
	.sectionentsize	8
	.align		4
        /*0000*/ 	.word	0x00000000
	.align		4
        /*0004*/ 	.word	0xffffffff
	.align		4
        /*0008*/ 	.word	0x00000000
	.align		4
        /*000c*/ 	.word	0xfffffffe
	.align		4
        /*0010*/ 	.word	0x00000000
	.align		4
        /*0014*/ 	.word	0xfffffffd
	.align		4
        /*0018*/ 	.word	0x00000000
	.align		4
        /*001c*/ 	.word	0xfffffffc


//--------------------- .text._Z6kernelPbPKjm     --------------------------
	.section	.text._Z6kernelPbPKjm,"ax",@progbits
	.align	128
        .global         _Z6kernelPbPKjm
        .type           _Z6kernelPbPKjm,@function
        .size           _Z6kernelPbPKjm,(.L_x_48 - _Z6kernelPbPKjm)
        .other          _Z6kernelPbPKjm,@"STO_CUDA_ENTRY STV_DEFAULT"
_Z6kernelPbPKjm:
.text._Z6kernelPbPKjm:
[----:B------:R-:W-:Y:S01]  /*0000*/  LDC R1, c[0x0][0x37c] ;  /* 0x0000df00ff017b82 */ /* 0x000fe20000000800 */
[----:B------:R-:W0:Y:S07]  /*0010*/  S2R R0, SR_TID.X ;  /* 0x0000000000007919 */ /* 0x000e2e0000002100 */
[----:B------:R-:W0:Y:S01]  /*0020*/  S2UR UR4, SR_CTAID.X ;  /* 0x00000000000479c3 */ /* 0x000e220000002500 */
[----:B------:R-:W1:Y:S07]  /*0030*/  LDCU.64 UR6, c[0x0][0x390] ;  /* 0x00007200ff0677ac */ /* 0x000e6e0008000a00 */
[----:B------:R-:W0:Y:S02]  /*0040*/  LDC R7, c[0x0][0x360] ;  /* 0x0000d800ff077b82 */ /* 0x000e240000000800 */
[----:B0-----:R-:W-:-:S05]  /*0050*/  IMAD R7, R7, UR4, R0 ;  /* 0x0000000407077c24 */ /* 0x001fca000f8e0200 */
[----:B-1----:R-:W-:-:S04]  /*0060*/  ISETP.GE.U32.AND P0, PT, R7, UR6, PT ;  /* 0x0000000607007c0c */ /* 0x002fc8000bf06070 */
[----:B------:R-:W-:-:S13]  /*0070*/  ISETP.GE.U32.AND.EX P0, PT, RZ, UR7, PT, P0 ;  /* 0x00000007ff007c0c */ /* 0x000fda000bf06100 */
[----:B------:R-:W-:Y:S05]  /*0080*/  @P0 EXIT ;  /* 0x000000000000094d */ /* 0x000fea0003800000 */
[----:B------:R-:W0:Y:S01]  /*0090*/  LDCU.64 UR6, c[0x0][0x388] ;  /* 0x00007100ff0677ac */ /* 0x000e220008000a00 */
[----:B------:R-:W1:Y:S01]  /*00a0*/  LDCU.64 UR4, c[0x0][0x358] ;  /* 0x00006b00ff0477ac */ /* 0x000e620008000a00 */
[----:B0-----:R-:W-:-:S04]  /*00b0*/  LEA R10, P0, R7, UR6, 0x2 ;  /* 0x00000006070a7c11 */ /* 0x001fc8000f8010ff */
[----:B------:R-:W-:-:S05]  /*00c0*/  LEA.HI.X R11, R7, UR7, RZ, 0x2, P0 ;  /* 0x00000007070b7c11 */ /* 0x000fca00080f14ff */
[----:B-1----:R-:W2:Y:S01]  /*00d0*/  LDG.E R10, desc[UR4][R10.64] ;  /* 0x000000040a0a7981 */ /* 0x002ea2000c1e1900 */
[----:B------:R-:W-:Y:S01]  /*00e0*/  BSSY.RECONVERGENT B0, `(.L_x_0) ;  /* 0x00001be000007945 */ /* 0x000fe20003800200 */
[----:B------:R-:W-:Y:S02]  /*00f0*/  PRMT R0, RZ, 0x7610, R0 ;  /* 0x00007610ff007816 */ /* 0x000fe40000000000 */
[----:B--2---:R-:W-:-:S04]  /*0100*/  ISETP.GE.U32.AND P0, PT, R10, 0x2, PT ;  /* 0x000000020a00780c */ /* 0x004fc80003f06070 */
[----:B------:R-:W-:-:S13]  /*0110*/  ISETP.GE.U32.AND.EX P0, PT, RZ, RZ, PT, P0 ;  /* 0x000000ffff00720c */ /* 0x000fda0003f06100 */
[----:B------:R-:W-:Y:S05]  /*0120*/  @!P0 BRA `(.L_x_1) ;  /* 0x0000001800e48947 */ /* 0x000fea0003800000 */
[----:B------:R-:W-:Y:S01]  /*0130*/  ISETP.GT.U32.AND P0, PT, R10, 0x3d, PT ;  /* 0x0000003d0a00780c */ /* 0x000fe20003f04070 */
[----:B------:R-:W-:-:S12]  /*0140*/  BSSY.RELIABLE B1, `(.L_x_2) ;  /* 0x0000010000017945 */ /* 0x000fd80003800100 */
[----:B------:R-:W-:Y:S05]  /*0150*/  @P0 BRA `(.L_x_3) ;  /* 0x0000000000200947 */ /* 0x000fea0003800000 */
[----:B------:R-:W-:-:S05]  /*0160*/  IMAD.MOV.U32 R3, RZ, RZ, 0x1 ;  /* 0x00000001ff037424 */ /* 0x000fca00078e00ff */
[CC--:B------:R-:W-:Y:S02]  /*0170*/  SHF.L.U32 R2, R3.reuse, R10.reuse, RZ ;  /* 0x0000000a03027219 */ /* 0x0c0fe400000006ff */
[----:B------:R-:W-:Y:S02]  /*0180*/  SHF.L.U64.HI R0, R3, R10, RZ ;  /* 0x0000000a03007219 */ /* 0x000fe400000102ff */
[----:B------:R-:W-:-:S04]  /*0190*/  LOP3.LUT P0, RZ, R2, 0x84, RZ, 0xc0, !PT ;  /* 0x0000008402ff7812 */ /* 0x000fc8000780c0ff */
[----:B------:R-:W-:Y:S01]  /*01a0*/  LOP3.LUT P0, RZ, R0, 0x20000000, RZ, 0xc0, P0 ;  /* 0x2000000000ff7812 */ /* 0x000fe2000000c0ff */
[----:B------:R-:W-:-:S12]  /*01b0*/  IMAD.MOV.U32 R0, RZ, RZ, 0x1 ;  /* 0x00000001ff007424 */ /* 0x000fd800078e00ff */
[----:B------:R-:W-:Y:S05]  /*01c0*/  @P0 BREAK.RELIABLE B1 ;  /* 0x0000000000010942 */ /* 0x000fea0003800100 */
[----:B------:R-:W-:Y:S05]  /*01d0*/  @P0 BRA `(.L_x_1) ;  /* 0x0000001800b80947 */ /* 0x000fea0003800000 */
.L_x_3:
[----:B------:R-:W-:-:S04]  /*01e0*/  LOP3.LUT R0, R10, 0x1, RZ, 0xc0, !PT ;  /* 0x000000010a007812 */ /* 0x000fc800078ec0ff */
[----:B------:R-:W-:Y:S02]  /*01f0*/  ISETP.NE.U32.AND P0, PT, R0, 0x1, PT ;  /* 0x000000010000780c */ /* 0x000fe40003f05070 */
[----:B------:R-:W-:Y:S02]  /*0200*/  PRMT R0, RZ, 0x7610, R0 ;  /* 0x00007610ff007816 */ /* 0x000fe40000000000 */
[----:B------:R-:W-:-:S13]  /*0210*/  ISETP.NE.U32.AND.EX P0, PT, RZ, RZ, PT, P0 ;  /* 0x000000ffff00720c */ /* 0x000fda0003f05100 */
[----:B------:R-:W-:Y:S05]  /*0220*/  @P0 BREAK.RELIABLE B1 ;  /* 0x0000000000010942 */ /* 0x000fea0003800100 */
[----:B------:R-:W-:Y:S05]  /*0230*/  @P0 BRA `(.L_x_1) ;  /* 0x0000001800a00947 */ /* 0x000fea0003800000 */
[----:B------:R-:W-:Y:S05]  /*0240*/  BSYNC.RELIABLE B1 ;  /* 0x0000000000017941 */ /* 0x000fea0003800100 */
.L_x_2:
[----:B------:R-:W-:Y:S02]  /*0250*/  VIADD R6, R10, 0xffffffff ;  /* 0xffffffff0a067836 */ /* 0x000fe40000000000 */
[----:B------:R-:W-:Y:S01]  /*0260*/  HFMA2 R0, -RZ, RZ, 0, 0 ;  /* 0x00000000ff007431 */ /* 0x000fe200000001ff */
[----:B------:R-:W-:Y:S01]  /*0270*/  BSSY.RECONVERGENT B1, `(.L_x_4) ;  /* 0x0000007000017945 */ /* 0x000fe20003800200 */
[----:B------:R-:W-:-:S07]  /*0280*/  IMAD.MOV.U32 R2, RZ, RZ, R6 ;  /* 0x000000ffff027224 */ /* 0x000fce00078e0006 */
.L_x_5:
[----:B------:R-:W-:Y:S01]  /*0290*/  LOP3.LUT P0, RZ, R2, 0x2, RZ, 0xc0, !PT ;  /* 0x0000000202ff7812 */ /* 0x000fe2000780c0ff */
[----:B------:R-:W-:Y:S01]  /*02a0*/  IMAD.MOV.U32 R4, RZ, RZ, R0 ;  /* 0x000000ffff047224 */ /* 0x000fe200078e0000 */
[----:B------:R-:W-:Y:S01]  /*02b0*/  SHF.R.U32.HI R2, RZ, 0x1, R2 ;  /* 0x00000001ff027819 */ /* 0x000fe20000011602 */
[----:B------:R-:W-:-:S10]  /*02c0*/  VIADD R0, R0, 0x1 ;  /* 0x0000000100007836 */ /* 0x000fd40000000000 */
[----:B------:R-:W-:Y:S05]  /*02d0*/  @!P0 BRA `(.L_x_5) ;  /* 0xfffffffc00ec8947 */ /* 0x000fea000383ffff */
[----:B------:R-:W-:Y:S05]  /*02e0*/  BSYNC.RECONVERGENT B1 ;  /* 0x0000000000017941 */ /* 0x000fea0003800200 */
.L_x_4:
[----:B------:R-:W-:Y:S01]  /*02f0*/  BSSY.RECONVERGENT B1, `(.L_x_6) ;  /* 0x0000046000017945 */ /* 0x000fe20003800200 */
[----:B------:R-:W-:Y:S01]  /*0300*/  MOV R12, 0x2 ;  /* 0x00000002000c7802 */ /* 0x000fe20000000f00 */
[----:B------:R-:W-:Y:S02]  /*0310*/  IMAD.MOV.U32 R9, RZ, RZ, 0x1 ;  /* 0x00000001ff097424 */ /* 0x000fe400078e00ff */
[----:B------:R-:W-:-:S07]  /*0320*/  IMAD.MOV.U32 R11, RZ, RZ, R2 ;  /* 0x000000ffff0b7224 */ /* 0x000fce00078e0002 */
.L_x_14:
[----:B------:R-:W-:Y:S01]  /*0330*/  LOP3.LUT R0, R11, 0x1, RZ, 0xc0, !PT ;  /* 0x000000010b007812 */ /* 0x000fe200078ec0ff */
[----:B------:R-:W-:Y:S01]  /*0340*/  BSSY.RECONVERGENT B2, `(.L_x_7) ;  /* 0x0000020000027945 */ /* 0x000fe20003800200 */
[----:B------:R-:W-:Y:S02]  /*0350*/  IMAD.MOV.U32 R5, RZ, RZ, RZ ;  /* 0x000000ffff057224 */ /* 0x000fe400078e00ff */
[----:B------:R-:W-:-:S13]  /*0360*/  ISETP.NE.U32.AND P0, PT, R0, 0x1, PT ;  /* 0x000000010000780c */ /* 0x000fda0003f05070 */
[----:B------:R-:W-:Y:S05]  /*0370*/  @P0 BRA `(.L_x_8) ;  /* 0x0000000000700947 */ /* 0x000fea0003800000 */
[----:B------:R-:W-:Y:S01]  /*0380*/  IMAD.WIDE.U32 R8, R9, R12, RZ ;  /* 0x0000000c09087225 */ /* 0x000fe200078e00ff */
[----:B------:R-:W-:Y:S04]  /*0390*/  BSSY.RECONVERGENT B3, `(.L_x_8) ;  /* 0x000001a000037945 */ /* 0x000fe80003800200 */
[----:B------:R-:W-:-:S13]  /*03a0*/  ISETP.NE.U32.AND P0, PT, R9, RZ, PT ;  /* 0x000000ff0900720c */ /* 0x000fda0003f05070 */
[----:B------:R-:W-:Y:S05]  /*03b0*/  @P0 BRA `(.L_x_9) ;  /* 0x0000000000480947 */ /* 0x000fea0003800000 */
[----:B------:R-:W0:Y:S01]  /*03c0*/  I2F.U32.RP R0, R10 ;  /* 0x0000000a00007306 */ /* 0x000e220000209000 */
[----:B------:R-:W-:Y:S01]  /*03d0*/  IMAD.MOV R3, RZ, RZ, -R10 ;  /* 0x000000ffff037224 */ /* 0x000fe200078e0a0a */
[----:B------:R-:W-:-:S06]  /*03e0*/  ISETP.NE.U32.AND P1, PT, R10, RZ, PT ;  /* 0x000000ff0a00720c */ /* 0x000fcc0003f25070 */
[----:B0-----:R-:W0:Y:S02]  /*03f0*/  MUFU.RCP R0, R0 ;  /* 0x0000000000007308 */ /* 0x001e240000001000 */
[----:B0-----:R-:W-:-:S06]  /*0400*/  IADD3 R14, PT, PT, R0, 0xffffffe, RZ ;  /* 0x0ffffffe000e7810 */ /* 0x001fcc0007ffe0ff */
[----:B------:R0:W1:Y:S02]  /*0410*/  F2I.FTZ.U32.TRUNC.NTZ R15, R14 ;  /* 0x0000000e000f7305 */ /* 0x000064000021f000 */
[----:B0-----:R-:W-:Y:S02]  /*0420*/  IMAD.MOV.U32 R14, RZ, RZ, RZ ;  /* 0x000000ffff0e7224 */ /* 0x001fe400078e00ff */
[----:B-1----:R-:W-:-:S04]  /*0430*/  IMAD R3, R3, R15, RZ ;  /* 0x0000000f03037224 */ /* 0x002fc800078e02ff */
[----:B------:R-:W-:-:S06]  /*0440*/  IMAD.HI.U32 R15, R15, R3, R14 ;  /* 0x000000030f0f7227 */ /* 0x000fcc00078e000e */
[----:B------:R-:W-:-:S04]  /*0450*/  IMAD.HI.U32 R15, R15, R8, RZ ;  /* 0x000000080f0f7227 */ /* 0x000fc800078e00ff */
[----:B------:R-:W-:-:S04]  /*0460*/  IMAD.MOV R15, RZ, RZ, -R15 ;  /* 0x000000ffff0f7224 */ /* 0x000fc800078e0a0f */
[----:B------:R-:W-:-:S05]  /*0470*/  IMAD R9, R10, R15, R8 ;  /* 0x0000000f0a097224 */ /* 0x000fca00078e0208 */
[----:B------:R-:W-:-:S13]  /*0480*/  ISETP.GE.U32.AND P0, PT, R9, R10, PT ;  /* 0x0000000a0900720c */ /* 0x000fda0003f06070 */
[----:B------:R-:W-:-:S04]  /*0490*/  @P0 IADD3 R9, PT, PT, -R10, R9, RZ ;  /* 0x000000090a090210 */ /* 0x000fc80007ffe1ff */
[----:B------:R-:W-:-:S13]  /*04a0*/  ISETP.GE.U32.AND P0, PT, R9, R10, PT ;  /* 0x0000000a0900720c */ /* 0x000fda0003f06070 */
[----:B------:R-:W-:Y:S01]  /*04b0*/  @P0 IMAD.IADD R9, R9, 0x1, -R10 ;  /* 0x0000000109090824 */ /* 0x000fe200078e0a0a */
[----:B------:R-:W-:Y:S01]  /*04c0*/  @!P1 LOP3.LUT R9, RZ, R10, RZ, 0x33, !PT ;  /* 0x0000000aff099212 */ /* 0x000fe200078e33ff */
[----:B------:R-:W-:Y:S06]  /*04d0*/  BRA `(.L_x_10) ;  /* 0x0000000000147947 */ /* 0x000fec0003800000 */
.L_x_9:
[----:B------:R-:W-:Y:S01]  /*04e0*/  IMAD.MOV.U32 R0, RZ, RZ, R8 ;  /* 0x000000ffff007224 */ /* 0x000fe200078e0008 */
[----:B------:R-:W-:Y:S01]  /*04f0*/  MOV R8, 0x520 ;  /* 0x0000052000087802 */ /* 0x000fe20000000f00 */
[----:B------:R-:W-:-:S07]  /*0500*/  IMAD.MOV.U32 R3, RZ, RZ, R9 ;  /* 0x000000ffff037224 */ /* 0x000fce00078e0009 */
[----:B------:R-:W-:Y:S05]  /*0510*/  CALL.REL.NOINC `($__internal_0_$__cuda_sm20_rem_u64) ;  /* 0x0000001800047944 */ /* 0x000fea0003c00000 */
[----:B------:R-:W-:-:S07]  /*0520*/  MOV R9, R0 ;  /* 0x0000000000097202 */ /* 0x000fce0000000f00 */
.L_x_10:
[----:B------:R-:W-:Y:S05]  /*0530*/  BSYNC.RECONVERGENT B3 ;  /* 0x0000000000037941 */ /* 0x000fea0003800200 */
.L_x_8:
[----:B------:R-:W-:Y:S05]  /*0540*/  BSYNC.RECONVERGENT B2 ;  /* 0x0000000000027941 */ /* 0x000fea0003800200 */
.L_x_7:
        /* <DEDUP_REMOVED lines=8> */
[----:B0-----:R-:W-:-:S06]  /*05d0*/  VIADD R14, R3, 0xffffffe ;  /* 0x0ffffffe030e7836 */ /* 0x001fcc0000000000 */
[----:B------:R0:W1:Y:S02]  /*05e0*/  F2I.FTZ.U32.TRUNC.NTZ R15, R14 ;  /* 0x0000000e000f7305 */ /* 0x000064000021f000 */
[----:B0-----:R-:W-:Y:S02]  /*05f0*/  IMAD.MOV.U32 R14, RZ, RZ, RZ ;  /* 0x000000ffff0e7224 */ /* 0x001fe400078e00ff */
[----:B-1----:R-:W-:-:S04]  /*0600*/  IMAD R13, R13, R15, RZ ;  /* 0x0000000f0d0d7224 */ /* 0x002fc800078e02ff */
[----:B------:R-:W-:-:S06]  /*0610*/  IMAD.HI.U32 R13, R15, R13, R14 ;  /* 0x0000000d0f0d7227 */ /* 0x000fcc00078e000e */
[----:B------:R-:W-:-:S05]  /*0620*/  IMAD.HI.U32 R0, R13, R12, RZ ;  /* 0x0000000c0d007227 */ /* 0x000fca00078e00ff */
[----:B------:R-:W-:-:S05]  /*0630*/  IADD3 R13, PT, PT, -R0, RZ, RZ ;  /* 0x000000ff000d7210 */ /* 0x000fca0007ffe1ff */
[----:B------:R-:W-:-:S05]  /*0640*/  IMAD R13, R10, R13, R12 ;  /* 0x0000000d0a0d7224 */ /* 0x000fca00078e020c */
[----:B------:R-:W-:-:S13]  /*0650*/  ISETP.GE.U32.AND P0, PT, R13, R10, PT ;  /* 0x0000000a0d00720c */ /* 0x000fda0003f06070 */
[----:B------:R-:W-:-:S05]  /*0660*/  @P0 IMAD.IADD R13, R13, 0x1, -R10 ;  /* 0x000000010d0d0824 */ /* 0x000fca00078e0a0a */
[----:B------:R-:W-:-:S13]  /*0670*/  ISETP.GE.U32.AND P0, PT, R13, R10, PT ;  /* 0x0000000a0d00720c */ /* 0x000fda0003f06070 */
[----:B------:R-:W-:Y:S01]  /*0680*/  @P0 IMAD.IADD R13, R13, 0x1, -R10 ;  /* 0x000000010d0d0824 */ /* 0x000fe200078e0a0a */
[----:B------:R-:W-:-:S05]  /*0690*/  @!P1 LOP3.LUT R13, RZ, R10, RZ, 0x33, !PT ;  /* 0x0000000aff0d9212 */ /* 0x000fca00078e33ff */
[----:B------:R-:W-:Y:S01]  /*06a0*/  IMAD.MOV.U32 R12, RZ, RZ, R13 ;  /* 0x000000ffff0c7224 */ /* 0x000fe200078e000d */
[----:B------:R-:W-:Y:S06]  /*06b0*/  BRA `(.L_x_13) ;  /* 0x0000000000147947 */ /* 0x000fec0003800000 */
.L_x_12:
[----:B------:R-:W-:Y:S01]  /*06c0*/  MOV R0, R12 ;  /* 0x0000000c00007202 */ /* 0x000fe20000000f00 */
[----:B------:R-:W-:Y:S01]  /*06d0*/  IMAD.MOV.U32 R3, RZ, RZ, R13 ;  /* 0x000000ffff037224 */ /* 0x000fe200078e000d */
[----:B------:R-:W-:-:S07]  /*06e0*/  MOV R8, 0x700 ;  /* 0x0000070000087802 */ /* 0x000fce0000000f00 */
[----:B------:R-:W-:Y:S05]  /*06f0*/  CALL.REL.NOINC `($__internal_0_$__cuda_sm20_rem_u64) ;  /* 0x00000014008c7944 */ /* 0x000fea0003c00000 */
[----:B------:R-:W-:-:S07]  /*0700*/  IMAD.MOV.U32 R12, RZ, RZ, R0 ;  /* 0x000000ffff0c7224 */ /* 0x000fce00078e0000 */
.L_x_13:
[----:B------:R-:W-:Y:S05]  /*0710*/  BSYNC.RECONVERGENT B2 ;  /* 0x0000000000027941 */ /* 0x000fea0003800200 */
.L_x_11:
[----:B------:R-:W-:Y:S02]  /*0720*/  ISETP.GT.U32.AND P0, PT, R11, 0x1, PT ;  /* 0x000000010b00780c */ /* 0x000fe40003f04070 */
[----:B------:R-:W-:-:S11]  /*0730*/  SHF.R.U32.HI R11, RZ, 0x1, R11 ;  /* 0x00000001ff0b7819 */ /* 0x000fd6000001160b */
[----:B------:R-:W-:Y:S05]  /*0740*/  @P0 BRA `(.L_x_14) ;  /* 0xfffffff800f80947 */ /* 0x000fea000383ffff */
[----:B------:R-:W-:Y:S05]  /*0750*/  BSYNC.RECONVERGENT B1 ;  /* 0x0000000000017941 */ /* 0x000fea0003800200 */
.L_x_6:
[----:B------:R-:W-:-:S04]  /*0760*/  ISETP.NE.AND P0, PT, R9, R6, PT ;  /* 0x000000060900720c */ /* 0x000fc80003f05270 */
[----:B------:R-:W-:-:S13]  /*0770*/  ISETP.EQ.OR P0, PT, R9, 0x1, !P0 ;  /* 0x000000010900780c */ /* 0x000fda0004702670 */
[----:B------:R-:W-:Y:S05]  /*0780*/  @P0 BRA `(.L_x_15) ;  /* 0x0000000000dc0947 */ /* 0x000fea0003800000 */
[----:B------:R-:W-:Y:S02]  /*0790*/  ISETP.NE.AND P0, PT, R4, RZ, PT ;  /* 0x000000ff0400720c */ /* 0x000fe40003f05270 */
[----:B------:R-:W-:-:S11]  /*07a0*/  PRMT R0, RZ, 0x7610, R0 ;  /* 0x00007610ff007816 */ /* 0x000fd60000000000 */
[----:B------:R-:W-:Y:S05]  /*07b0*/  @!P0 BRA `(.L_x_1) ;  /* 0x0000001400408947 */ /* 0x000fea0003800000 */
[----:B------:R-:W-:-:S07]  /*07c0*/  IMAD.MOV.U32 R11, RZ, RZ, RZ ;  /* 0x000000ffff0b7224 */ /* 0x000fce00078e00ff */
.L_x_19:
[----:B------:R-:W0:Y:S01]  /*07d0*/  I2F.U32.RP R3, R10 ;  /* 0x0000000a00037306 */ /* 0x000e220000209000 */
[----:B------:R-:W-:Y:S01]  /*07e0*/  IMAD.MOV R15, RZ, RZ, -R10 ;  /* 0x000000ffff0f7224 */ /* 0x000fe200078e0a0a */
[----:B------:R-:W-:Y:S06]  /*07f0*/  BSSY.RECONVERGENT B1, `(.L_x_16) ;  /* 0x0000024000017945 */ /* 0x000fec0003800200 */
[----:B0-----:R-:W0:Y:S02]  /*0800*/  MUFU.RCP R3, R3 ;  /* 0x0000000300037308 */ /* 0x001e240000001000 */
[----:B0-----:R-:W-:-:S06]  /*0810*/  IADD3 R12, PT, PT, R3, 0xffffffe, RZ ;  /* 0x0ffffffe030c7810 */ /* 0x001fcc0007ffe0ff */
[----:B------:R0:W1:Y:S02]  /*0820*/  F2I.FTZ.U32.TRUNC.NTZ R13, R12 ;  /* 0x0000000c000d7305 */ /* 0x000064000021f000 */
[----:B0-----:R-:W-:Y:S02]  /*0830*/  IMAD.MOV.U32 R12, RZ, RZ, RZ ;  /* 0x000000ffff0c7224 */ /* 0x001fe400078e00ff */
[----:B-1----:R-:W-:-:S04]  /*0840*/  IMAD R15, R15, R13, RZ ;  /* 0x0000000d0f0f7224 */ /* 0x002fc800078e02ff */
[----:B------:R-:W-:Y:S01]  /*0850*/  IMAD.HI.U32 R15, R13, R15, R12 ;  /* 0x0000000f0d0f7227 */ /* 0x000fe200078e000c */
[----:B------:R-:W-:-:S05]  /*0860*/  LOP3.LUT R12, RZ, R10, RZ, 0x33, !PT ;  /* 0x0000000aff0c7212 */ /* 0x000fca00078e33ff */
[----:B------:R-:W-:-:S04]  /*0870*/  IMAD.HI.U32 R0, R15, R9, RZ ;  /* 0x000000090f007227 */ /* 0x000fc800078e00ff */
[----:B------:R-:W-:-:S04]  /*0880*/  IMAD.MOV R0, RZ, RZ, -R0 ;  /* 0x000000ffff007224 */ /* 0x000fc800078e0a00 */
[----:B------:R-:W-:-:S05]  /*0890*/  IMAD R9, R10, R0, R9 ;  /* 0x000000000a097224 */ /* 0x000fca00078e0209 */
[----:B------:R-:W-:-:S13]  /*08a0*/  ISETP.GE.U32.AND P0, PT, R9, R10, PT ;  /* 0x0000000a0900720c */ /* 0x000fda0003f06070 */
[C---:B------:R-:W-:Y:S02]  /*08b0*/  @P0 IADD3 R9, PT, PT, -R10.reuse, R9, RZ ;  /* 0x000000090a090210 */ /* 0x040fe40007ffe1ff */
[----:B------:R-:W-:Y:S02]  /*08c0*/  ISETP.NE.U32.AND P0, PT, R10, RZ, PT ;  /* 0x000000ff0a00720c */ /* 0x000fe40003f05070 */
[----:B------:R-:W-:-:S13]  /*08d0*/  ISETP.GE.U32.AND P1, PT, R9, R10, PT ;  /* 0x0000000a0900720c */ /* 0x000fda0003f26070 */
[----:B------:R-:W-:-:S05]  /*08e0*/  @P1 IMAD.IADD R9, R9, 0x1, -R10 ;  /* 0x0000000109091824 */ /* 0x000fca00078e0a0a */
[----:B------:R-:W-:-:S05]  /*08f0*/  SEL R9, R12, R9, !P0 ;  /* 0x000000090c097207 */ /* 0x000fca0004000000 */
[----:B------:R-:W-:-:S05]  /*0900*/  IMAD.WIDE.U32 R8, R9, R9, RZ ;  /* 0x0000000909087225 */ /* 0x000fca00078e00ff */
[----:B------:R-:W-:-:S13]  /*0910*/  ISETP.NE.U32.AND P1, PT, R9, RZ, PT ;  /* 0x000000ff0900720c */ /* 0x000fda0003f25070 */
[----:B------:R-:W-:Y:S05]  /*0920*/  @P1 BRA `(.L_x_17) ;  /* 0x0000000000281947 */ /* 0x000fea0003800000 */
[----:B------:R-:W-:-:S04]  /*0930*/  IMAD.HI.U32 R0, R15, R8, RZ ;  /* 0x000000080f007227 */ /* 0x000fc800078e00ff */
[----:B------:R-:W-:-:S04]  /*0940*/  IMAD.MOV R9, RZ, RZ, -R0 ;  /* 0x000000ffff097224 */ /* 0x000fc800078e0a00 */
[----:B------:R-:W-:-:S05]  /*0950*/  IMAD R9, R10, R9, R8 ;  /* 0x000000090a097224 */ /* 0x000fca00078e0208 */
[----:B------:R-:W-:-:S13]  /*0960*/  ISETP.GE.U32.AND P1, PT, R9, R10, PT ;  /* 0x0000000a0900720c */ /* 0x000fda0003f26070 */
[----:B------:R-:W-:-:S05]  /*0970*/  @P1 IMAD.IADD R9, R9, 0x1, -R10 ;  /* 0x0000000109091824 */ /* 0x000fca00078e0a0a */
[----:B------:R-:W-:-:S13]  /*0980*/  ISETP.GE.U32.AND P1, PT, R9, R10, PT ;  /* 0x0000000a0900720c */ /* 0x000fda0003f26070 */
[----:B------:R-:W-:-:S04]  /*0990*/  @P1 IADD3 R9, PT, PT, -R10, R9, RZ ;  /* 0x000000090a091210 */ /* 0x000fc80007ffe1ff */
[----:B------:R-:W-:Y:S01]  /*09a0*/  SEL R8, R12, R9, !P0 ;  /* 0x000000090c087207 */ /* 0x000fe20004000000 */
[----:B------:R-:W-:Y:S01]  /*09b0*/  IMAD.MOV.U32 R9, RZ, RZ, RZ ;  /* 0x000000ffff097224 */ /* 0x000fe200078e00ff */
[----:B------:R-:W-:Y:S06]  /*09c0*/  BRA `(.L_x_18) ;  /* 0x0000000000187947 */ /* 0x000fec0003800000 */
.L_x_17:
[----:B------:R-:W-:Y:S01]  /*09d0*/  IMAD.MOV.U32 R0, RZ, RZ, R8 ;  /* 0x000000ffff007224 */ /* 0x000fe200078e0008 */
[----:B------:R-:W-:Y:S01]  /*09e0*/  MOV R8, 0xa10 ;  /* 0x00000a1000087802 */ /* 0x000fe20000000f00 */
[----:B------:R-:W-:-:S07]  /*09f0*/  IMAD.MOV.U32 R3, RZ, RZ, R9 ;  /* 0x000000ffff037224 */ /* 0x000fce00078e0009 */
[----:B------:R-:W-:Y:S05]  /*0a00*/  CALL.REL.NOINC `($__internal_0_$__cuda_sm20_rem_u64) ;  /* 0x0000001000c87944 */ /* 0x000fea0003c00000 */
[----:B------:R-:W-:Y:S01]  /*0a10*/  MOV R8, R0 ;  /* 0x0000000000087202 */ /* 0x000fe20000000f00 */
[----:B------:R-:W-:-:S07]  /*0a20*/  IMAD.MOV.U32 R9, RZ, RZ, R3 ;  /* 0x000000ffff097224 */ /* 0x000fce00078e0003 */
.L_x_18:
[----:B------:R-:W-:Y:S05]  /*0a30*/  BSYNC.RECONVERGENT B1 ;  /* 0x0000000000017941 */ /* 0x000fea0003800200 */
.L_x_16:
[----:B------:R-:W-:Y:S02]  /*0a40*/  ISETP.NE.U32.AND P0, PT, R8, 0x1, PT ;  /* 0x000000010800780c */ /* 0x000fe40003f05070 */
[----:B------:R-:W-:Y:S02]  /*0a50*/  PRMT R0, RZ, 0x7610, R0 ;  /* 0x00007610ff007816 */ /* 0x000fe40000000000 */
[----:B------:R-:W-:-:S13]  /*0a60*/  ISETP.NE.AND.EX P0, PT, R9, RZ, PT, P0 ;  /* 0x000000ff0900720c */ /* 0x000fda0003f05300 */
[----:B------:R-:W-:Y:S05]  /*0a70*/  @!P0 BRA `(.L_x_1) ;  /* 0x0000001000908947 */ /* 0x000fea0003800000 */
[----:B------:R-:W-:-:S05]  /*0a80*/  IMAD.MOV.U32 R9, RZ, RZ, R8 ;  /* 0x000000ffff097224 */ /* 0x000fca00078e0008 */
[----:B------:R-:W-:-:S13]  /*0a90*/  ISETP.NE.AND P0, PT, R6, R9, PT ;  /* 0x000000090600720c */ /* 0x000fda0003f05270 */
[----:B------:R-:W-:Y:S05]  /*0aa0*/  @!P0 BRA `(.L_x_15) ;  /* 0x0000000000148947 */ /* 0x000fea0003800000 */
[----:B------:R-:W-:Y:S01]  /*0ab0*/  VIADD R11, R11, 0x1 ;  /* 0x000000010b0b7836 */ /* 0x000fe20000000000 */
[----:B------:R-:W-:-:S04]  /*0ac0*/  PRMT R0, RZ, 0x7610, R0 ;  /* 0x00007610ff007816 */ /* 0x000fc80000000000 */
[----:B------:R-:W-:-:S13]  /*0ad0*/  ISETP.NE.AND P0, PT, R11, R4, PT ;  /* 0x000000040b00720c */ /* 0x000fda0003f05270 */
[----:B------:R-:W-:Y:S05]  /*0ae0*/  @!P0 BRA `(.L_x_1) ;  /* 0x0000001000748947 */ /* 0x000fea0003800000 */
[----:B------:R-:W-:Y:S05]  /*0af0*/  BRA `(.L_x_19) ;  /* 0xfffffffc00347947 */ /* 0x000fea000383ffff */
.L_x_15:
[----:B------:R-:W0:Y:S01]  /*0b00*/  I2F.U32.RP R11, R10 ;  /* 0x0000000a000b7306 */ /* 0x000e220000209000 */
[----:B------:R-:W-:Y:S01]  /*0b10*/  IMAD.MOV R3, RZ, RZ, -R10 ;  /* 0x000000ffff037224 */ /* 0x000fe200078e0a0a */
[----:B------:R-:W-:Y:S01]  /*0b20*/  ISETP.NE.U32.AND P1, PT, R10, RZ, PT ;  /* 0x000000ff0a00720c */ /* 0x000fe20003f25070 */
[----:B------:R-:W-:Y:S05]  /*0b30*/  BSSY.RECONVERGENT B1, `(.L_x_20) ;  /* 0x0000052000017945 */ /* 0x000fea0003800200 */
[----:B0-----:R-:W0:Y:S02]  /*0b40*/  MUFU.RCP R11, R11 ;  /* 0x0000000b000b7308 */ /* 0x001e240000001000 */
[----:B0-----:R-:W-:Y:S01]  /*0b50*/  IADD3 R8, PT, PT, R11, 0xffffffe, RZ ;  /* 0x0ffffffe0b087810 */ /* 0x001fe20007ffe0ff */
[----:B------:R-:W-:-:S05]  /*0b60*/  IMAD.MOV.U32 R11, RZ, RZ, R2 ;  /* 0x000000ffff0b7224 */ /* 0x000fca00078e0002 */
[----:B------:R0:W1:Y:S02]  /*0b70*/  F2I.FTZ.U32.TRUNC.NTZ R9, R8 ;  /* 0x0000000800097305 */ /* 0x000064000021f000 */
[----:B0-----:R-:W-:Y:S02]  /*0b80*/  IMAD.MOV.U32 R8, RZ, RZ, RZ ;  /* 0x000000ffff087224 */ /* 0x001fe400078e00ff */
[----:B-1----:R-:W-:-:S04]  /*0b90*/  IMAD R3, R3, R9, RZ ;  /* 0x0000000903037224 */ /* 0x002fc800078e02ff */
[----:B------:R-:W-:-:S04]  /*0ba0*/  IMAD.HI.U32 R0, R9, R3, R8 ;  /* 0x0000000309007227 */ /* 0x000fc800078e0008 */
[----:B------:R-:W-:Y:S02]  /*0bb0*/  IMAD.MOV.U32 R9, RZ, RZ, 0x1 ;  /* 0x00000001ff097424 */ /* 0x000fe400078e00ff */
[----:B------:R-:W-:-:S04]  /*0bc0*/  IMAD.HI.U32 R0, R0, 0x7, RZ ;  /* 0x0000000700007827 */ /* 0x000fc800078e00ff */
[----:B------:R-:W-:-:S04]  /*0bd0*/  IMAD.MOV R3, RZ, RZ, -R0 ;  /* 0x000000ffff037224 */ /* 0x000fc800078e0a00 */
[----:B------:R-:W-:-:S05]  /*0be0*/  IMAD R12, R10, R3, 0x7 ;  /* 0x000000070a0c7424 */ /* 0x000fca00078e0203 */
[----:B------:R-:W-:-:S13]  /*0bf0*/  ISETP.GE.U32.AND P0, PT, R12, R10, PT ;  /* 0x0000000a0c00720c */ /* 0x000fda0003f06070 */
[----:B------:R-:W-:-:S04]  /*0c00*/  @P0 IADD3 R12, PT, PT, -R10, R12, RZ ;  /* 0x0000000c0a0c0210 */ /* 0x000fc80007ffe1ff */
[----:B------:R-:W-:-:S13]  /*0c10*/  ISETP.GE.U32.AND P0, PT, R12, R10, PT ;  /* 0x0000000a0c00720c */ /* 0x000fda0003f06070 */
[----:B------:R-:W-:Y:S01]  /*0c20*/  @P0 IMAD.IADD R12, R12, 0x1, -R10 ;  /* 0x000000010c0c0824 */ /* 0x000fe200078e0a0a */
[----:B------:R-:W-:-:S07]  /*0c30*/  @!P1 LOP3.LUT R12, RZ, R10, RZ, 0x33, !PT ;  /* 0x0000000aff0c9212 */ /* 0x000fce00078e33ff */
.L_x_28:
[----:B------:R-:W-:Y:S01]  /*0c40*/  LOP3.LUT R0, R11, 0x1, RZ, 0xc0, !PT ;  /* 0x000000010b007812 */ /* 0x000fe200078ec0ff */
[----:B------:R-:W-:Y:S03]  /*0c50*/  BSSY.RECONVERGENT B2, `(.L_x_21) ;  /* 0x000001f000027945 */ /* 0x000fe60003800200 */
        /* <DEDUP_REMOVED lines=24> */
.L_x_23:
[----:B------:R-:W-:Y:S01]  /*0de0*/  IMAD.MOV.U32 R0, RZ, RZ, R8 ;  /* 0x000000ffff007224 */ /* 0x000fe200078e0008 */
[----:B------:R-:W-:Y:S01]  /*0df0*/  MOV R8, 0xe20 ;  /* 0x00000e2000087802 */ /* 0x000fe20000000f00 */
[----:B------:R-:W-:-:S07]  /*0e00*/  IMAD.MOV.U32 R3, RZ, RZ, R9 ;  /* 0x000000ffff037224 */ /* 0x000fce00078e0009 */
[----:B------:R-:W-:Y:S05]  /*0e10*/  CALL.REL.NOINC `($__internal_0_$__cuda_sm20_rem_u64) ;  /* 0x0000000c00c47944 */ /* 0x000fea0003c00000 */
[----:B------:R-:W-:-:S07]  /*0e20*/  MOV R9, R0 ;  /* 0x0000000000097202 */ /* 0x000fce0000000f00 */
.L_x_24:
[----:B------:R-:W-:Y:S05]  /*0e30*/  BSYNC.RECONVERGENT B3 ;  /* 0x0000000000037941 */ /* 0x000fea0003800200 */
.L_x_22:
[----:B------:R-:W-:Y:S05]  /*0e40*/  BSYNC.RECONVERGENT B2 ;  /* 0x0000000000027941 */ /* 0x000fea0003800200 */
.L_x_21:
        /* <DEDUP_REMOVED lines=23> */
.L_x_26:
[----:B------:R-:W-:Y:S01]  /*0fc0*/  MOV R0, R12 ;  /* 0x0000000c00007202 */ /* 0x000fe20000000f00 */
[----:B------:R-:W-:Y:S01]  /*0fd0*/  IMAD.MOV.U32 R3, RZ, RZ, R13 ;  /* 0x000000ffff037224 */ /* 0x000fe200078e000d */
[----:B------:R-:W-:-:S07]  /*0fe0*/  MOV R8, 0x1000 ;  /* 0x0000100000087802 */ /* 0x000fce0000000f00 */
[----:B------:R-:W-:Y:S05]  /*0ff0*/  CALL.REL.NOINC `($__internal_0_$__cuda_sm20_rem_u64) ;  /* 0x0000000c004c7944 */ /* 0x000fea0003c00000 */
[----:B------:R-:W-:-:S07]  /*1000*/  IMAD.MOV.U32 R12, RZ, RZ, R0 ;  /* 0x000000ffff0c7224 */ /* 0x000fce00078e0000 */
.L_x_27:
[----:B------:R-:W-:Y:S05]  /*1010*/  BSYNC.RECONVERGENT B2 ;  /* 0x0000000000027941 */ /* 0x000fea0003800200 */
.L_x_25:
[----:B------:R-:W-:Y:S02]  /*1020*/  ISETP.GT.U32.AND P0, PT, R11, 0x1, PT ;  /* 0x000000010b00780c */ /* 0x000fe40003f04070 */
[----:B------:R-:W-:-:S11]  /*1030*/  SHF.R.U32.HI R11, RZ, 0x1, R11 ;  /* 0x00000001ff0b7819 */ /* 0x000fd6000001160b */
[----:B------:R-:W-:Y:S05]  /*1040*/  @P0 BRA `(.L_x_28) ;  /* 0xfffffff800fc0947 */ /* 0x000fea000383ffff */
[----:B------:R-:W-:Y:S05]  /*1050*/  BSYNC.RECONVERGENT B1 ;  /* 0x0000000000017941 */ /* 0x000fea0003800200 */
.L_x_20:
[----:B------:R-:W-:-:S04]  /*1060*/  ISETP.NE.AND P0, PT, R9, R6, PT ;  /* 0x000000060900720c */ /* 0x000fc80003f05270 */
[----:B------:R-:W-:-:S13]  /*1070*/  ISETP.EQ.OR P0, PT, R9, 0x1, !P0 ;  /* 0x000000010900780c */ /* 0x000fda0004702670 */
[----:B------:R-:W-:Y:S05]  /*1080*/  @P0 BRA `(.L_x_29) ;  /* 0x0000000000dc0947 */ /* 0x000fea0003800000 */
[----:B------:R-:W-:Y:S02]  /*1090*/  ISETP.NE.AND P0, PT, R4, RZ, PT ;  /* 0x000000ff0400720c */ /* 0x000fe40003f05270 */
[----:B------:R-:W-:-:S11]  /*10a0*/  PRMT R0, RZ, 0x7610, R0 ;  /* 0x00007610ff007816 */ /* 0x000fd60000000000 */
[----:B------:R-:W-:Y:S05]  /*10b0*/  @!P0 BRA `(.L_x_1) ;  /* 0x0000000c00008947 */ /* 0x000fea0003800000 */
[----:B------:R-:W-:-:S07]  /*10c0*/  IMAD.MOV.U32 R11, RZ, RZ, RZ ;  /* 0x000000ffff0b7224 */ /* 0x000fce00078e00ff */
.L_x_33:
        /* <DEDUP_REMOVED lines=32> */
.L_x_31:
[----:B------:R-:W-:Y:S01]  /*12d0*/  IMAD.MOV.U32 R0, RZ, RZ, R8 ;  /* 0x000000ffff007224 */ /* 0x000fe200078e0008 */
[----:B------:R-:W-:Y:S01]  /*12e0*/  MOV R8, 0x1310 ;  /* 0x0000131000087802 */ /* 0x000fe20000000f00 */
[----:B------:R-:W-:-:S07]  /*12f0*/  IMAD.MOV.U32 R3, RZ, RZ, R9 ;  /* 0x000000ffff037224 */ /* 0x000fce00078e0009 */
[----:B------:R-:W-:Y:S05]  /*1300*/  CALL.REL.NOINC `($__internal_0_$__cuda_sm20_rem_u64) ;  /* 0x0000000800887944 */ /* 0x000fea0003c00000 */
[----:B------:R-:W-:Y:S01]  /*1310*/  MOV R8, R0 ;  /* 0x0000000000087202 */ /* 0x000fe20000000f00 */
[----:B------:R-:W-:-:S07]  /*1320*/  IMAD.MOV.U32 R9, RZ, RZ, R3 ;  /* 0x000000ffff097224 */ /* 0x000fce00078e0003 */
.L_x_32:
[----:B------:R-:W-:Y:S05]  /*1330*/  BSYNC.RECONVERGENT B1 ;  /* 0x0000000000017941 */ /* 0x000fea0003800200 */
.L_x_30:
        /* <DEDUP_REMOVED lines=12> */
.L_x_29:
[----:B------:R-:W0:Y:S01]  /*1400*/  I2F.U32.RP R11, R10 ;  /* 0x0000000a000b7306 */ /* 0x000e220000209000 */
[----:B------:R-:W-:Y:S01]  /*1410*/  IMAD.MOV R3, RZ, RZ, -R10 ;  /* 0x000000ffff037224 */ /* 0x000fe200078e0a0a */
[----:B------:R-:W-:Y:S01]  /*1420*/  ISETP.NE.U32.AND P1, PT, R10, RZ, PT ;  /* 0x000000ff0a00720c */ /* 0x000fe20003f25070 */
[----:B------:R-:W-:Y:S05]  /*1430*/  BSSY.RECONVERGENT B1, `(.L_x_34) ;  /* 0x0000051000017945 */ /* 0x000fea0003800200 */
[----:B0-----:R-:W0:Y:S02]  /*1440*/  MUFU.RCP R11, R11 ;  /* 0x0000000b000b7308 */ /* 0x001e240000001000 */
[----:B0-----:R-:W-:-:S06]  /*1450*/  IADD3 R8, PT, PT, R11, 0xffffffe, RZ ;  /* 0x0ffffffe0b087810 */ /* 0x001fcc0007ffe0ff */
        /* <DEDUP_REMOVED lines=13> */
.L_x_42:
        /* <DEDUP_REMOVED lines=9> */
[----:B------:R-:W-:Y:S02]  /*15c0*/  IADD3 R9, PT, PT, RZ, -R10, RZ ;  /* 0x8000000aff097210 */ /* 0x000fe40007ffe0ff */
[----:B------:R-:W-:-:S05]  /*15d0*/  ISETP.NE.U32.AND P1, PT, R10, RZ, PT ;  /* 0x000000ff0a00720c */ /* 0x000fca0003f25070 */
[----:B0-----:R-:W0:Y:S02]  /*15e0*/  MUFU.RCP R3, R3 ;  /* 0x0000000300037308 */ /* 0x001e240000001000 */
[----:B0-----:R-:W-:-:S06]  /*15f0*/  VIADD R14, R3, 0xffffffe ;  /* 0x0ffffffe030e7836 */ /* 0x001fcc0000000000 */
        /* <DEDUP_REMOVED lines=8> */
[----:B------:R-:W-:-:S05]  /*1680*/  @P0 IMAD.IADD R9, R9, 0x1, -R10 ;  /* 0x0000000109090824 */ /* 0x000fca00078e0a0a */
[----:B------:R-:W-:-:S13]  /*1690*/  ISETP.GE.U32.AND P0, PT, R9, R10, PT ;  /* 0x0000000a0900720c */ /* 0x000fda0003f06070 */
[----:B------:R-:W-:Y:S02]  /*16a0*/  @P0 IADD3 R9, PT, PT, -R10, R9, RZ ;  /* 0x000000090a090210 */ /* 0x000fe40007ffe1ff */
[----:B------:R-:W-:Y:S01]  /*16b0*/  @!P1 LOP3.LUT R9, RZ, R10, RZ, 0x33, !PT ;  /* 0x0000000aff099212 */ /* 0x000fe200078e33ff */
[----:B------:R-:W-:Y:S06]  /*16c0*/  BRA `(.L_x_38) ;  /* 0x0000000000147947 */ /* 0x000fec0003800000 */
.L_x_37:
[----:B------:R-:W-:Y:S01]  /*16d0*/  IMAD.MOV.U32 R0, RZ, RZ, R8 ;  /* 0x000000ffff007224 */ /* 0x000fe200078e0008 */
[----:B------:R-:W-:Y:S01]  /*16e0*/  MOV R8, 0x1710 ;  /* 0x0000171000087802 */ /* 0x000fe20000000f00 */
[----:B------:R-:W-:-:S07]  /*16f0*/  IMAD.MOV.U32 R3, RZ, RZ, R9 ;  /* 0x000000ffff037224 */ /* 0x000fce00078e0009 */
[----:B------:R-:W-:Y:S05]  /*1700*/  CALL.REL.NOINC `($__internal_0_$__cuda_sm20_rem_u64) ;  /* 0x0000000400887944 */ /* 0x000fea0003c00000 */
[----:B------:R-:W-:-:S07]  /*1710*/  IMAD.MOV.U32 R9, RZ, RZ, R0 ;  /* 0x000000ffff097224 */ /* 0x000fce00078e0000 */
.L_x_38:
[----:B------:R-:W-:Y:S05]  /*1720*/  BSYNC.RECONVERGENT B3 ;  /* 0x0000000000037941 */ /* 0x000fea0003800200 */
.L_x_36:
[----:B------:R-:W-:Y:S05]  /*1730*/  BSYNC.RECONVERGENT B2 ;  /* 0x0000000000027941 */ /* 0x000fea0003800200 */
.L_x_35:
        /* <DEDUP_REMOVED lines=20> */
[----:B------:R-:W-:-:S05]  /*1880*/  @!P1 LOP3.LUT R13, RZ, R10, RZ, 0x33, !PT ;  /* 0x0000000aff0d9212 */ /* 0x000fca00078e33ff */
[----:B------:R-:W-:Y:S01]  /*1890*/  IMAD.MOV.U32 R12, RZ, RZ, R13 ;  /* 0x000000ffff0c7224 */ /* 0x000fe200078e000d */
[----:B------:R-:W-:Y:S06]  /*18a0*/  BRA `(.L_x_41) ;  /* 0x0000000000147947 */ /* 0x000fec0003800000 */
.L_x_40:
[----:B------:R-:W-:Y:S01]  /*18b0*/  IMAD.MOV.U32 R0, RZ, RZ, R12 ;  /* 0x000000ffff007224 */ /* 0x000fe200078e000c */
[----:B------:R-:W-:Y:S02]  /*18c0*/  MOV R3, R13 ;  /* 0x0000000d00037202 */ /* 0x000fe40000000f00 */
[----:B------:R-:W-:-:S07]  /*18d0*/  MOV R8, 0x18f0 ;  /* 0x000018f000087802 */ /* 0x000fce0000000f00 */
[----:B------:R-:W-:Y:S05]  /*18e0*/  CALL.REL.NOINC `($__internal_0_$__cuda_sm20_rem_u64) ;  /* 0x0000000400107944 */ /* 0x000fea0003c00000 */
[----:B------:R-:W-:-:S07]  /*18f0*/  IMAD.MOV.U32 R12, RZ, RZ, R0 ;  /* 0x000000ffff0c7224 */ /* 0x000fce00078e0000 */
.L_x_41:
[----:B------:R-:W-:Y:S05]  /*1900*/  BSYNC.RECONVERGENT B2 ;  /* 0x0000000000027941 */ /* 0x000fea0003800200 */
.L_x_39:
[----:B------:R-:W-:Y:S02]  /*1910*/  ISETP.GT.U32.AND P0, PT, R2, 0x1, PT ;  /* 0x000000010200780c */ /* 0x000fe40003f04070 */
[----:B------:R-:W-:-:S11]  /*1920*/  SHF.R.U32.HI R2, RZ, 0x1, R2 ;  /* 0x00000001ff027819 */ /* 0x000fd60000011602 */
[----:B------:R-:W-:Y:S05]  /*1930*/  @P0 BRA `(.L_x_42) ;  /* 0xfffffff800fc0947 */ /* 0x000fea000383ffff */
[----:B------:R-:W-:Y:S05]  /*1940*/  BSYNC.RECONVERGENT B1 ;  /* 0x0000000000017941 */ /* 0x000fea0003800200 */
.L_x_34:
[----:B------:R-:W-:-:S04]  /*1950*/  ISETP.NE.AND P0, PT, R9, R6, PT ;  /* 0x000000060900720c */ /* 0x000fc80003f05270 */
[----:B------:R-:W-:-:S04]  /*1960*/  ISETP.EQ.OR P0, PT, R9, 0x1, !P0 ;  /* 0x000000010900780c */ /* 0x000fc80004702670 */
[----:B------:R-:W-:Y:S02]  /*1970*/  ISETP.EQ.OR P1, PT, R4, RZ, P0 ;  /* 0x000000ff0400720c */ /* 0x000fe40000722670 */
[----:B------:R-:W-:-:S11]  /*1980*/  SEL R0, RZ, 0x1, !P0 ;  /* 0x00000001ff007807 */ /* 0x000fd60004000000 */
[----:B------:R-:W-:Y:S05]  /*1990*/  @P1 BRA `(.L_x_1) ;  /* 0x0000000000c81947 */ /* 0x000fea0003800000 */
[----:B------:R-:W-:-:S07]  /*19a0*/  IMAD.MOV.U32 R11, RZ, RZ, RZ ;  /* 0x000000ffff0b7224 */ /* 0x000fce00078e00ff */
.L_x_46:
[----:B------:R-:W0:Y:S01]  /*19b0*/  I2F.U32.RP R8, R10 ;  /* 0x0000000a00087306 */ /* 0x000e220000209000 */
[----:B------:R-:W-:Y:S01]  /*19c0*/  IMAD.MOV R13, RZ, RZ, -R10 ;  /* 0x000000ffff0d7224 */ /* 0x000fe200078e0a0a */
[----:B------:R-:W-:Y:S06]  /*19d0*/  BSSY.RECONVERGENT B1, `(.L_x_43) ;  /* 0x0000022000017945 */ /* 0x000fec0003800200 */
[----:B0-----:R-:W0:Y:S02]  /*19e0*/  MUFU.RCP R8, R8 ;  /* 0x0000000800087308 */ /* 0x001e240000001000 */
[----:B0-----:R-:W-:-:S02]  /*19f0*/  IADD3 R2, PT, PT, R8, 0xffffffe, RZ ;  /* 0x0ffffffe08027810 */ /* 0x001fc40007ffe0ff */
[----:B------:R-:W-:-:S04]  /*1a00*/  LOP3.LUT R8, RZ, R10, RZ, 0x33, !PT ;  /* 0x0000000aff087212 */ /* 0x000fc800078e33ff */
        /* <DEDUP_REMOVED lines=8> */
[----:B------:R-:W-:Y:S01]  /*1a90*/  @P0 IMAD.IADD R9, R9, 0x1, -R10 ;  /* 0x0000000109090824 */ /* 0x000fe200078e0a0a */
[----:B------:R-:W-:-:S04]  /*1aa0*/  ISETP.NE.U32.AND P0, PT, R10, RZ, PT ;  /* 0x000000ff0a00720c */ /* 0x000fc80003f05070 */
[----:B------:R-:W-:-:S13]  /*1ab0*/  ISETP.GE.U32.AND P1, PT, R9, R10, PT ;  /* 0x0000000a0900720c */ /* 0x000fda0003f26070 */
[----:B------:R-:W-:-:S05]  /*1ac0*/  @P1 IMAD.IADD R9, R9, 0x1, -R10 ;  /* 0x0000000109091824 */ /* 0x000fca00078e0a0a */
[----:B------:R-:W-:-:S05]  /*1ad0*/  SEL R2, R8, R9, !P0 ;  /* 0x0000000908027207 */ /* 0x000fca0004000000 */
[----:B------:R-:W-:-:S05]  /*1ae0*/  IMAD.WIDE.U32 R2, R2, R2, RZ ;  /* 0x0000000202027225 */ /* 0x000fca00078e00ff */
[----:B------:R-:W-:-:S13]  /*1af0*/  ISETP.NE.U32.AND P1, PT, R3, RZ, PT ;  /* 0x000000ff0300720c */ /* 0x000fda0003f25070 */
[----:B------:R-:W-:Y:S05]  /*1b00*/  @P1 BRA `(.L_x_44) ;  /* 0x0000000000281947 */ /* 0x000fea0003800000 */
[----:B------:R-:W-:-:S05]  /*1b10*/  IMAD.HI.U32 R0, R13, R2, RZ ;  /* 0x000000020d007227 */ /* 0x000fca00078e00ff */
[----:B------:R-:W-:-:S05]  /*1b20*/  IADD3 R3, PT, PT, -R0, RZ, RZ ;  /* 0x000000ff00037210 */ /* 0x000fca0007ffe1ff */
[----:B------:R-:W-:-:S05]  /*1b30*/  IMAD R3, R10, R3, R2 ;  /* 0x000000030a037224 */ /* 0x000fca00078e0202 */
[----:B------:R-:W-:-:S13]  /*1b40*/  ISETP.GE.U32.AND P1, PT, R3, R10, PT ;  /* 0x0000000a0300720c */ /* 0x000fda0003f26070 */
[----:B------:R-:W-:-:S05]  /*1b50*/  @P1 IMAD.IADD R3, R3, 0x1, -R10 ;  /* 0x0000000103031824 */ /* 0x000fca00078e0a0a */
[----:B------:R-:W-:-:S13]  /*1b60*/  ISETP.GE.U32.AND P1, PT, R3, R10, PT ;  /* 0x0000000a0300720c */ /* 0x000fda0003f26070 */
[----:B------:R-:W-:-:S05]  /*1b70*/  @P1 IMAD.IADD R3, R3, 0x1, -R10 ;  /* 0x0000000103031824 */ /* 0x000fca00078e0a0a */
[----:B------:R-:W-:Y:S01]  /*1b80*/  SEL R2, R8, R3, !P0 ;  /* 0x0000000308027207 */ /* 0x000fe20004000000 */
[----:B------:R-:W-:Y:S01]  /*1b90*/  HFMA2 R3, -RZ, RZ, 0, 0 ;  /* 0x00000000ff037431 */ /* 0x000fe200000001ff */
[----:B------:R-:W-:Y:S06]  /*1ba0*/  BRA `(.L_x_45) ;  /* 0x0000000000107947 */ /* 0x000fec0003800000 */
.L_x_44:
[----:B------:R-:W-:Y:S01]  /*1bb0*/  IMAD.MOV.U32 R0, RZ, RZ, R2 ;  /* 0x000000ffff007224 */ /* 0x000fe200078e0002 */
[----:B------:R-:W-:-:S07]  /*1bc0*/  MOV R8, 0x1be0 ;  /* 0x00001be000087802 */ /* 0x000fce0000000f00 */
[----:B------:R-:W-:Y:S05]  /*1bd0*/  CALL.REL.NOINC `($__internal_0_$__cuda_sm20_rem_u64) ;  /* 0x0000000000547944 */ /* 0x000fea0003c00000 */
[----:B------:R-:W-:-:S07]  /*1be0*/  IMAD.MOV.U32 R2, RZ, RZ, R0 ;  /* 0x000000ffff027224 */ /* 0x000fce00078e0000 */
.L_x_45:
[----:B------:R-:W-:Y:S05]  /*1bf0*/  BSYNC.RECONVERGENT B1 ;  /* 0x0000000000017941 */ /* 0x000fea0003800200 */
.L_x_43:
[----:B------:R-:W-:Y:S02]  /*1c00*/  ISETP.NE.U32.AND P0, PT, R2, 0x1, PT ;  /* 0x000000010200780c */ /* 0x000fe40003f05070 */
[----:B------:R-:W-:Y:S02]  /*1c10*/  PRMT R0, RZ, 0x7610, R0 ;  /* 0x00007610ff007816 */ /* 0x000fe40000000000 */
[----:B------:R-:W-:-:S13]  /*1c20*/  ISETP.NE.AND.EX P0, PT, R3, RZ, PT, P0 ;  /* 0x000000ff0300720c */ /* 0x000fda0003f05300 */
[----:B------:R-:W-:Y:S05]  /*1c30*/  @!P0 BRA `(.L_x_1) ;  /* 0x0000000000208947 */ /* 0x000fea0003800000 */
[----:B------:R-:W-:Y:S01]  /*1c40*/  MOV R9, R2 ;  /* 0x0000000200097202 */ /* 0x000fe20000000f00 */
[----:B------:R-:W-:-:S03]  /*1c50*/  IMAD.MOV.U32 R0, RZ, RZ, 0x1 ;  /* 0x00000001ff007424 */ /* 0x000fc600078e00ff */
[----:B------:R-:W-:-:S13]  /*1c60*/  ISETP.NE.AND P0, PT, R6, R9, PT ;  /* 0x000000090600720c */ /* 0x000fda0003f05270 */
[----:B------:R-:W-:Y:S05]  /*1c70*/  @!P0 BRA `(.L_x_1) ;  /* 0x0000000000108947 */ /* 0x000fea0003800000 */
[----:B------:R-:W-:-:S05]  /*1c80*/  VIADD R11, R11, 0x1 ;  /* 0x000000010b0b7836 */ /* 0x000fca0000000000 */
[----:B------:R-:W-:-:S13]  /*1c90*/  ISETP.NE.AND P0, PT, R11, R4, PT ;  /* 0x000000040b00720c */ /* 0x000fda0003f05270 */
[----:B------:R-:W-:Y:S05]  /*1ca0*/  @P0 BRA `(.L_x_46) ;  /* 0xfffffffc00400947 */ /* 0x000fea000383ffff */
[----:B------:R-:W-:-:S07]  /*1cb0*/  PRMT R0, RZ, 0x7610, R0 ;  /* 0x00007610ff007816 */ /* 0x000fce0000000000 */
.L_x_1:
[----:B------:R-:W-:Y:S05]  /*1cc0*/  BSYNC.RECONVERGENT B0 ;  /* 0x0000000000007941 */ /* 0x000fea0003800200 */
.L_x_0:
[----:B------:R-:W-:Y:S05]  /*1cd0*/  WARPSYNC.ALL ;  /* 0x0000000000007948 */ /* 0x000fea0003800000 */
[----:B------:R-:W0:Y:S02]  /*1ce0*/  LDCU.64 UR6, c[0x0][0x380] ;  /* 0x00007000ff0677ac */ /* 0x000e240008000a00 */
[----:B0-----:R-:W-:-:S04]  /*1cf0*/  IADD3 R2, P0, PT, R7, UR6, RZ ;  /* 0x0000000607027c10 */ /* 0x001fc8000ff1e0ff */
[----:B------:R-:W-:-:S05]  /*1d00*/  IADD3.X R3, PT, PT, RZ, UR7, RZ, P0, !PT ;  /* 0x00000007ff037c10 */ /* 0x000fca00087fe4ff */
[----:B------:R-:W-:Y:S01]  /*1d10*/  STG.E.U8 desc[UR4][R2.64], R0 ;  /* 0x0000000002007986 */ /* 0x000fe2000c101104 */
[----:B------:R-:W-:Y:S05]  /*1d20*/  EXIT ;  /* 0x000000000000794d */ /* 0x000fea0003800000 */
        .weak           $__internal_0_$__cuda_sm20_rem_u64
        .type           $__internal_0_$__cuda_sm20_rem_u64,@function
        .size           $__internal_0_$__cuda_sm20_rem_u64,(.L_x_48 - $__internal_0_$__cuda_sm20_rem_u64)
$__internal_0_$__cuda_sm20_rem_u64:
[----:B------:R-:W-:Y:S02]  /*1d30*/  IMAD.MOV.U32 R18, RZ, RZ, R10 ;  /* 0x000000ffff127224 */ /* 0x000fe400078e000a */
[----:B------:R-:W-:-:S04]  /*1d40*/  IMAD.MOV.U32 R19, RZ, RZ, R5 ;  /* 0x000000ffff137224 */ /* 0x000fc800078e0005 */
[----:B------:R-:W0:Y:S08]  /*1d50*/  I2F.U64.RP R18, R18 ;  /* 0x0000001200127312 */ /* 0x000e300000309000 */
[----:B0-----:R-:W0:Y:S02]  /*1d60*/  MUFU.RCP R13, R18 ;  /* 0x00000012000d7308 */ /* 0x001e240000001000 */
[----:B0-----:R-:W-:-:S06]  /*1d70*/  IADD3 R15, PT, PT, R13, 0x1ffffffe, RZ ;  /* 0x1ffffffe0d0f7810 */ /* 0x001fcc0007ffe0ff */
[----:B------:R-:W0:Y:S02]  /*1d80*/  F2I.U64.TRUNC R14, R15 ;  /* 0x0000000f000e7311 */ /* 0x000e24000020d800 */
[----:B0-----:R-:W-:-:S04]  /*1d90*/  IMAD.WIDE.U32 R16, R14, R10, RZ ;  /* 0x0000000a0e107225 */ /* 0x001fc800078e00ff */
[C---:B------:R-:W-:Y:S01]  /*1da0*/  IMAD R13, R14.reuse, R5, R17 ;  /* 0x000000050e0d7224 */ /* 0x040fe200078e0211 */
[----:B------:R-:W-:Y:S01]  /*1db0*/  IADD3 R21, P0, PT, RZ, -R16, RZ ;  /* 0x80000010ff157210 */ /* 0x000fe20007f1e0ff */
[----:B------:R-:W-:Y:S02]  /*1dc0*/  IMAD.MOV.U32 R17, RZ, RZ, R14 ;  /* 0x000000ffff117224 */ /* 0x000fe400078e000e */
[----:B------:R-:W-:Y:S02]  /*1dd0*/  IMAD R13, R15, R10, R13 ;  /* 0x0000000a0f0d7224 */ /* 0x000fe400078e020d */
[----:B------:R-:W-:-:S04]  /*1de0*/  IMAD.HI.U32 R16, R14, R21, RZ ;  /* 0x000000150e107227 */ /* 0x000fc800078e00ff */
[----:B------:R-:W-:-:S04]  /*1df0*/  IMAD.X R13, RZ, RZ, ~R13, P0 ;  /* 0x000000ffff0d7224 */ /* 0x000fc800000e0e0d */
[----:B------:R-:W-:-:S04]  /*1e00*/  IMAD.WIDE.U32 R16, P0, R14, R13, R16 ;  /* 0x0000000d0e107225 */ /* 0x000fc80007800010 */
[C---:B------:R-:W-:Y:S02]  /*1e10*/  IMAD R14, R15.reuse, R13, RZ ;  /* 0x0000000d0f0e7224 */ /* 0x040fe400078e02ff */
[----:B------:R-:W-:-:S04]  /*1e20*/  IMAD.HI.U32 R17, P1, R15, R21, R16 ;  /* 0x000000150f117227 */ /* 0x000fc80007820010 */
[----:B------:R-:W-:Y:S01]  /*1e30*/  IMAD.HI.U32 R13, R15, R13, RZ ;  /* 0x0000000d0f0d7227 */ /* 0x000fe200078e00ff */
[----:B------:R-:W-:-:S04]  /*1e40*/  IADD3 R17, P2, PT, R14, R17, RZ ;  /* 0x000000110e117210 */ /* 0x000fc80007f5e0ff */
[----:B------:R-:W-:Y:S01]  /*1e50*/  IADD3.X R13, PT, PT, R13, R15, RZ, P0, !PT ;  /* 0x0000000f0d0d7210 */ /* 0x000fe200007fe4ff */
[----:B------:R-:W-:-:S03]  /*1e60*/  IMAD.WIDE.U32 R14, R17, R10, RZ ;  /* 0x0000000a110e7225 */ /* 0x000fc600078e00ff */
[----:B------:R-:W-:Y:S01]  /*1e70*/  IADD3.X R13, PT, PT, RZ, RZ, R13, P2, P1 ;  /* 0x000000ffff0d7210 */ /* 0x000fe200017e240d */
[----:B------:R-:W-:Y:S01]  /*1e80*/  IMAD R16, R17, R5, R15 ;  /* 0x0000000511107224 */ /* 0x000fe200078e020f */
[----:B------:R-:W-:-:S03]  /*1e90*/  IADD3 R15, P0, PT, RZ, -R14, RZ ;  /* 0x8000000eff0f7210 */ /* 0x000fc60007f1e0ff */
[----:B------:R-:W-:Y:S02]  /*1ea0*/  IMAD R14, R13, R10, R16 ;  /* 0x0000000a0d0e7224 */ /* 0x000fe400078e0210 */
[----:B------:R-:W-:-:S04]  /*1eb0*/  IMAD.HI.U32 R16, R17, R15, RZ ;  /* 0x0000000f11107227 */ /* 0x000fc800078e00ff */
[----:B------:R-:W-:-:S04]  /*1ec0*/  IMAD.X R14, RZ, RZ, ~R14, P0 ;  /* 0x000000ffff0e7224 */ /* 0x000fc800000e0e0e */
[----:B------:R-:W-:-:S04]  /*1ed0*/  IMAD.WIDE.U32 R16, P0, R17, R14, R16 ;  /* 0x0000000e11107225 */ /* 0x000fc80007800010 */
[C---:B------:R-:W-:Y:S02]  /*1ee0*/  IMAD R18, R13.reuse, R14, RZ ;  /* 0x0000000e0d127224 */ /* 0x040fe400078e02ff */
[----:B------:R-:W-:-:S04]  /*1ef0*/  IMAD.HI.U32 R17, P1, R13, R15, R16 ;  /* 0x0000000f0d117227 */ /* 0x000fc80007820010 */
[----:B------:R-:W-:Y:S02]  /*1f00*/  HFMA2 R15, -RZ, RZ, 0, 0 ;  /* 0x00000000ff0f7431 */ /* 0x000fe400000001ff */
[----:B------:R-:W-:Y:S01]  /*1f10*/  IMAD.HI.U32 R14, R13, R14, RZ ;  /* 0x0000000e0d0e7227 */ /* 0x000fe200078e00ff */
[----:B------:R-:W-:-:S03]  /*1f20*/  IADD3 R17, P2, PT, R18, R17, RZ ;  /* 0x0000001112117210 */ /* 0x000fc60007f5e0ff */
[----:B------:R-:W-:Y:S02]  /*1f30*/  IMAD.X R13, R14, 0x1, R13, P0 ;  /* 0x000000010e0d7824 */ /* 0x000fe400000e060d */
[----:B------:R-:W-:-:S03]  /*1f40*/  IMAD.HI.U32 R14, R17, R0, RZ ;  /* 0x00000000110e7227 */ /* 0x000fc600078e00ff */
[----:B------:R-:W-:Y:S01]  /*1f50*/  IADD3.X R13, PT, PT, RZ, RZ, R13, P2, P1 ;  /* 0x000000ffff0d7210 */ /* 0x000fe200017e240d */
[----:B------:R-:W-:-:S04]  /*1f60*/  IMAD.WIDE.U32 R14, R17, R3, R14 ;  /* 0x00000003110e7225 */ /* 0x000fc800078e000e */
[C---:B------:R-:W-:Y:S02]  /*1f70*/  IMAD R17, R13.reuse, R3, RZ ;  /* 0x000000030d117224 */ /* 0x040fe400078e02ff */
[----:B------:R-:W-:-:S04]  /*1f80*/  IMAD.HI.U32 R14, P0, R13, R0, R14 ;  /* 0x000000000d0e7227 */ /* 0x000fc8000780000e */
[----:B------:R-:W-:Y:S01]  /*1f90*/  IMAD.HI.U32 R13, R13, R3, RZ ;  /* 0x000000030d0d7227 */ /* 0x000fe200078e00ff */
[----:B------:R-:W-:-:S03]  /*1fa0*/  IADD3 R17, P1, PT, R17, R14, RZ ;  /* 0x0000000e11117210 */ /* 0x000fc60007f3e0ff */
[----:B------:R-:W-:Y:S02]  /*1fb0*/  IMAD.X R13, RZ, RZ, R13, P0 ;  /* 0x000000ffff0d7224 */ /* 0x000fe400000e060d */
[----:B------:R-:W-:-:S04]  /*1fc0*/  IMAD.WIDE.U32 R14, R17, R10, RZ ;  /* 0x0000000a110e7225 */ /* 0x000fc800078e00ff */
[----:B------:R-:W-:Y:S02]  /*1fd0*/  IMAD.X R13, RZ, RZ, R13, P1 ;  /* 0x000000ffff0d7224 */ /* 0x000fe400008e060d */
[----:B------:R-:W-:Y:S01]  /*1fe0*/  IMAD R17, R17, R5, R15 ;  /* 0x0000000511117224 */ /* 0x000fe200078e020f */
[----:B------:R-:W-:-:S03]  /*1ff0*/  IADD3 R15, P1, PT, -R14, R0, RZ ;  /* 0x000000000e0f7210 */ /* 0x000fc60007f3e1ff */
[-C--:B------:R-:W-:Y:S01]  /*2000*/  IMAD R0, R13, R10.reuse, R17 ;  /* 0x0000000a0d007224 */ /* 0x080fe200078e0211 */
[----:B------:R-:W-:-:S04]  /*2010*/  ISETP.GE.U32.AND P0, PT, R15, R10, PT ;  /* 0x0000000a0f00720c */ /* 0x000fc80003f06070 */
[----:B------:R-:W-:Y:S02]  /*2020*/  IADD3.X R0, PT, PT, ~R0, R3, RZ, P1, !PT ;  /* 0x0000000300007210 */ /* 0x000fe40000ffe5ff */
[----:B------:R-:W-:Y:S02]  /*2030*/  IADD3 R13, P1, PT, -R10, R15, RZ ;  /* 0x0000000f0a0d7210 */ /* 0x000fe40007f3e1ff */
[----:B------:R-:W-:-:S03]  /*2040*/  ISETP.GE.U32.AND.EX P0, PT, R0, R5, PT, P0 ;  /* 0x000000050000720c */ /* 0x000fc60003f06100 */
[--C-:B------:R-:W-:Y:S01]  /*2050*/  IMAD.X R14, R0, 0x1, ~R5.reuse, P1 ;  /* 0x00000001000e7824 */ /* 0x100fe200008e0e05 */
[----:B------:R-:W-:Y:S01]  /*2060*/  SEL R13, R13, R15, P0 ;  /* 0x0000000f0d0d7207 */ /* 0x000fe20000000000 */
[----:B------:R-:W-:Y:S01]  /*2070*/  IMAD.MOV.U32 R15, RZ, RZ, 0x0 ;  /* 0x00000000ff0f7424 */ /* 0x000fe200078e00ff */
[----:B------:R-:W-:Y:S02]  /*2080*/  ISETP.NE.U32.AND P1, PT, R10, RZ, PT ;  /* 0x000000ff0a00720c */ /* 0x000fe40003f25070 */
[----:B------:R-:W-:Y:S02]  /*2090*/  SEL R14, R14, R0, P0 ;  /* 0x000000000e0e7207 */ /* 0x000fe40000000000 */
[----:B------:R-:W-:Y:S02]  /*20a0*/  IADD3 R0, P2, PT, -R10, R13, RZ ;  /* 0x0000000d0a007210 */ /* 0x000fe40007f5e1ff */
[----:B------:R-:W-:Y:S02]  /*20b0*/  ISETP.GE.U32.AND P0, PT, R13, R10, PT ;  /* 0x0000000a0d00720c */ /* 0x000fe40003f06070 */
[----:B------:R-:W-:Y:S01]  /*20c0*/  ISETP.NE.AND.EX P1, PT, R5, RZ, PT, P1 ;  /* 0x000000ff0500720c */ /* 0x000fe20003f25310 */
[C---:B------:R-:W-:Y:S01]  /*20d0*/  IMAD.X R3, R14.reuse, 0x1, ~R5, P2 ;  /* 0x000000010e037824 */ /* 0x040fe200010e0e05 */
[----:B------:R-:W-:-:S04]  /*20e0*/  ISETP.GE.U32.AND.EX P0, PT, R14, R5, PT, P0 ;  /* 0x000000050e00720c */ /* 0x000fc80003f06100 */
[----:B------:R-:W-:Y:S02]  /*20f0*/  SEL R3, R3, R14, P0 ;  /* 0x0000000e03037207 */ /* 0x000fe40000000000 */
[----:B------:R-:W-:Y:S02]  /*2100*/  MOV R14, R8 ;  /* 0x00000008000e7202 */ /* 0x000fe40000000f00 */
[----:B------:R-:W-:Y:S02]  /*2110*/  SEL R0, R0, R13, P0 ;  /* 0x0000000d00007207 */ /* 0x000fe40000000000 */
[----:B------:R-:W-:Y:S02]  /*2120*/  SEL R3, R3, 0xffffffff, P1 ;  /* 0xffffffff03037807 */ /* 0x000fe40000800000 */
[----:B------:R-:W-:Y:S01]  /*2130*/  SEL R0, R0, 0xffffffff, P1 ;  /* 0xffffffff00007807 */ /* 0x000fe20000800000 */
[----:B------:R-:W-:Y:S06]  /*2140*/  RET.REL.NODEC R14 `(_Z6kernelPbPKjm) ;  /* 0xffffffdc0eac7950 */ /* 0x000fec0003c3ffff */
.L_x_47:
[----:B------:R-:W-:-:S00]  /*2150*/  BRA `(.L_x_47) ;  /* 0xfffffffc00fc7947 */ /* 0x000fc0000383ffff */
[----:B------:R-:W-:-:S00]  /*2160*/  NOP ;  /* 0x0000000000007918 */ /* 0x000fc00000000000 */
        /* <DEDUP_REMOVED lines=9> */
.L_x_48:


//--------------------- .nv.shared.reserved.0     --------------------------
	.section	.nv.shared.reserved.0,"aw",@nobits
	.weak		__nv_reservedSMEM_offset_0_alias
	.size		__nv_reservedSMEM_offset_0_alias, 0, 64
	.other		__nv_reservedSMEM_offset_0_alias,@"STO_CUDA_RESERVED_SHARED STV_DEFAULT"
__nv_reservedSMEM_offset_0_alias:
	.zero		0
	.zero		64


//--------------------- .nv.constant0._Z6kernelPbPKjm --------------------------
	.section	.nv.constant0._Z6kernelPbPKjm,"a",@progbits
	.sectionflags	@""
	.align	4
.nv.constant0._Z6kernelPbPKjm:
	.zero		920


//--------------------- SYMBOLS --------------------------

	.type		.nv.reservedSmem.offset0,@object
	.size		.nv.reservedSmem.offset0,0x4
